//
// Generated by NVIDIA NVVM Compiler
//
// Compiler Build ID: CL-36424714
// Cuda compilation tools, release 13.0, V13.0.88
// Based on NVVM 20.0.0
//

.version 9.0
.target sm_100
.address_size 64

	// .globl	_Z15matrixMulSharedPKfS0_Pfiii
// _ZZ15matrixMulSharedPKfS0_PfiiiE4Asub has been demoted
// _ZZ15matrixMulSharedPKfS0_PfiiiE4Bsub has been demoted

.visible .entry _Z15matrixMulSharedPKfS0_Pfiii(
	.param .u64 .ptr .align 1 _Z15matrixMulSharedPKfS0_Pfiii_param_0,
	.param .u64 .ptr .align 1 _Z15matrixMulSharedPKfS0_Pfiii_param_1,
	.param .u64 .ptr .align 1 _Z15matrixMulSharedPKfS0_Pfiii_param_2,
	.param .u32 _Z15matrixMulSharedPKfS0_Pfiii_param_3,
	.param .u32 _Z15matrixMulSharedPKfS0_Pfiii_param_4,
	.param .u32 _Z15matrixMulSharedPKfS0_Pfiii_param_5
)
{
	.reg .pred 	%p<12>;
	.reg .b32 	%r<43>;
	.reg .b32 	%f<63>;
	.reg .b64 	%rd<13>;
	// demoted variable
	.shared .align 4 .b8 _ZZ15matrixMulSharedPKfS0_PfiiiE4Asub[1024];
	// demoted variable
	.shared .align 4 .b8 _ZZ15matrixMulSharedPKfS0_PfiiiE4Bsub[1024];
	ld.param.u64 	%rd4, [_Z15matrixMulSharedPKfS0_Pfiii_param_0];
	ld.param.u64 	%rd5, [_Z15matrixMulSharedPKfS0_Pfiii_param_1];
	ld.param.u64 	%rd6, [_Z15matrixMulSharedPKfS0_Pfiii_param_2];
	ld.param.u32 	%r24, [_Z15matrixMulSharedPKfS0_Pfiii_param_3];
	ld.param.u32 	%r25, [_Z15matrixMulSharedPKfS0_Pfiii_param_4];
	ld.param.u32 	%r26, [_Z15matrixMulSharedPKfS0_Pfiii_param_5];
	mov.u32 	%r27, %ctaid.y;
	shl.b32 	%r28, %r27, 4;
	mov.u32 	%r40, %tid.y;
	add.s32 	%r2, %r28, %r40;
	mov.u32 	%r29, %ctaid.x;
	shl.b32 	%r3, %r29, 4;
	mov.u32 	%r38, %tid.x;
	add.s32 	%r5, %r3, %r38;
	setp.lt.s32 	%p1, %r26, 1;
	mov.f32 	%f62, 0f00000000;
	@%p1 bra 	$L__BB0_7;
	add.s32 	%r30, %r26, 15;
	shr.u32 	%r31, %r30, 4;
	shl.b32 	%r32, %r40, 6;
	mov.u32 	%r33, _ZZ15matrixMulSharedPKfS0_PfiiiE4Asub;
	add.s32 	%r6, %r33, %r32;
	shl.b32 	%r34, %r38, 2;
	add.s32 	%r7, %r6, %r34;
	mov.u32 	%r35, _ZZ15matrixMulSharedPKfS0_PfiiiE4Bsub;
	add.s32 	%r9, %r35, %r34;
	add.s32 	%r8, %r9, %r32;
	neg.s32 	%r42, %r31;
	mad.lo.s32 	%r36, %r40, %r25, %r38;
	add.s32 	%r41, %r36, %r3;
	shl.b32 	%r12, %r25, 4;
	mad.lo.s32 	%r39, %r26, %r2, %r38;
	cvta.to.global.u64 	%rd1, %rd4;
	cvta.to.global.u64 	%rd2, %rd5;
	mov.f32 	%f62, 0f00000000;
$L__BB0_2:
	setp.ge.s32 	%p2, %r2, %r24;
	mul.wide.s32 	%rd7, %r39, 4;
	add.s64 	%rd3, %rd1, %rd7;
	setp.ge.s32 	%p3, %r38, %r26;
	mov.f32 	%f60, 0f00000000;
	or.pred  	%p4, %p2, %p3;
	@%p4 bra 	$L__BB0_4;
	ld.global.f32 	%f60, [%rd3];
$L__BB0_4:
	setp.ge.s32 	%p5, %r5, %r25;
	st.shared.f32 	[%r7], %f60;
	setp.ge.s32 	%p6, %r40, %r26;
	mov.f32 	%f61, 0f00000000;
	or.pred  	%p7, %p5, %p6;
	@%p7 bra 	$L__BB0_6;
	mul.wide.s32 	%rd8, %r41, 4;
	add.s64 	%rd9, %rd2, %rd8;
	ld.global.f32 	%f61, [%rd9];
$L__BB0_6:
	st.shared.f32 	[%r8], %f61;
	bar.sync 	0;
	ld.shared.f32 	%f12, [%r6];
	ld.shared.f32 	%f13, [%r9];
	fma.rn.f32 	%f14, %f12, %f13, %f62;
	ld.shared.f32 	%f15, [%r6+4];
	ld.shared.f32 	%f16, [%r9+64];
	fma.rn.f32 	%f17, %f15, %f16, %f14;
	ld.shared.f32 	%f18, [%r6+8];
	ld.shared.f32 	%f19, [%r9+128];
	fma.rn.f32 	%f20, %f18, %f19, %f17;
	ld.shared.f32 	%f21, [%r6+12];
	ld.shared.f32 	%f22, [%r9+192];
	fma.rn.f32 	%f23, %f21, %f22, %f20;
	ld.shared.f32 	%f24, [%r6+16];
	ld.shared.f32 	%f25, [%r9+256];
	fma.rn.f32 	%f26, %f24, %f25, %f23;
	ld.shared.f32 	%f27, [%r6+20];
	ld.shared.f32 	%f28, [%r9+320];
	fma.rn.f32 	%f29, %f27, %f28, %f26;
	ld.shared.f32 	%f30, [%r6+24];
	ld.shared.f32 	%f31, [%r9+384];
	fma.rn.f32 	%f32, %f30, %f31, %f29;
	ld.shared.f32 	%f33, [%r6+28];
	ld.shared.f32 	%f34, [%r9+448];
	fma.rn.f32 	%f35, %f33, %f34, %f32;
	ld.shared.f32 	%f36, [%r6+32];
	ld.shared.f32 	%f37, [%r9+512];
	fma.rn.f32 	%f38, %f36, %f37, %f35;
	ld.shared.f32 	%f39, [%r6+36];
	ld.shared.f32 	%f40, [%r9+576];
	fma.rn.f32 	%f41, %f39, %f40, %f38;
	ld.shared.f32 	%f42, [%r6+40];
	ld.shared.f32 	%f43, [%r9+640];
	fma.rn.f32 	%f44, %f42, %f43, %f41;
	ld.shared.f32 	%f45, [%r6+44];
	ld.shared.f32 	%f46, [%r9+704];
	fma.rn.f32 	%f47, %f45, %f46, %f44;
	ld.shared.f32 	%f48, [%r6+48];
	ld.shared.f32 	%f49, [%r9+768];
	fma.rn.f32 	%f50, %f48, %f49, %f47;
	ld.shared.f32 	%f51, [%r6+52];
	ld.shared.f32 	%f52, [%r9+832];
	fma.rn.f32 	%f53, %f51, %f52, %f50;
	ld.shared.f32 	%f54, [%r6+56];
	ld.shared.f32 	%f55, [%r9+896];
	fma.rn.f32 	%f56, %f54, %f55, %f53;
	ld.shared.f32 	%f57, [%r6+60];
	ld.shared.f32 	%f58, [%r9+960];
	fma.rn.f32 	%f62, %f57, %f58, %f56;
	bar.sync 	0;
	add.s32 	%r42, %r42, 1;
	setp.ne.s32 	%p8, %r42, 0;
	add.s32 	%r41, %r41, %r12;
	add.s32 	%r40, %r40, 16;
	add.s32 	%r39, %r39, 16;
	add.s32 	%r38, %r38, 16;
	@%p8 bra 	$L__BB0_2;
$L__BB0_7:
	setp.ge.s32 	%p9, %r2, %r24;
	setp.ge.s32 	%p10, %r5, %r25;
	or.pred  	%p11, %p9, %p10;
	@%p11 bra 	$L__BB0_9;
	mad.lo.s32 	%r37, %r25, %r2, %r5;
	cvta.to.global.u64 	%rd10, %rd6;
	mul.wide.s32 	%rd11, %r37, 4;
	add.s64 	%rd12, %rd10, %rd11;
	st.global.f32 	[%rd12], %f62;
$L__BB0_9:
	ret;

}


// ===== COMPILED SASS (sm_100) =====

	.target	sm_100

	.elftype	@"ET_EXEC"


//--------------------- .note.nv.tkinfo           --------------------------
	.section	.note.nv.tkinfo,"",@"SHT_NOTE"
	.sectionflags	@"SHF_NOTE_NV_TKINFO"
	.tkinfo
        /*0018*/ 	.word	0x00000002
        /*0030*/ 	.string	""
        /*0030*/ 	.string	"ptxas"
        /*0030*/ 	.string	"Cuda compilation tools, release 13.0, V13.0.88"
        /*0030*/ 	.string	"Build cuda_13.0.r13.0/compiler.36424714_0"
        /*0030*/ 	.string	"-arch sm_100 -m 64 "



//--------------------- .note.nv.cuinfo           --------------------------
	.section	.note.nv.cuinfo,"",@"SHT_NOTE"
	.sectionflags	@"SHF_NOTE_NV_CUINFO"
        /*0018*/ 	.short	0x0002
        /*001a*/ 	.short	0x0064
        /*001c*/ 	.short	0x0082
	.zero		2


//--------------------- .nv.info                  --------------------------
	.section	.nv.info,"",@"SHT_CUDA_INFO"
	.align	4


	//----- nvinfo : EIATTR_REGCOUNT
	.align		4
        /*0000*/ 	.byte	0x04, 0x2f
        /*0002*/ 	.short	(.L_1 - .L_0)
	.align		4
.L_0:
        /*0004*/ 	.word	index@(_Z15matrixMulSharedPKfS0_Pfiii)
        /*0008*/ 	.word	0x00000020


	//----- nvinfo : EIATTR_FRAME_SIZE
	.align		4
.L_1:
        /*000c*/ 	.byte	0x04, 0x11
        /*000e*/ 	.short	(.L_3 - .L_2)
	.align		4
.L_2:
        /*0010*/ 	.word	index@(_Z15matrixMulSharedPKfS0_Pfiii)
        /*0014*/ 	.word	0x00000000


	//----- nvinfo : EIATTR_MIN_STACK_SIZE
	.align		4
.L_3:
        /*0018*/ 	.byte	0x04, 0x12
        /*001a*/ 	.short	(.L_5 - .L_4)
	.align		4
.L_4:
        /*001c*/ 	.word	index@(_Z15matrixMulSharedPKfS0_Pfiii)
        /*0020*/ 	.word	0x00000000
.L_5:


//--------------------- .nv.compat                --------------------------
	.section	.nv.compat,"",@"SHT_CUDA_COMPAT_INFO"
	.align	4
        /*0000*/ 	.byte	0x02, 0x09, 0x00, 0x00, 0x02, 0x02, 0x01, 0x00, 0x02, 0x05, 0x05, 0x00, 0x03, 0x07, 0x01, 0x01
        /*0010*/ 	.byte	0x02, 0x03, 0x00, 0x00, 0x02, 0x06, 0x01, 0x00, 0x04, 0x0b, 0x08, 0x00, 0x09, 0x00, 0x00, 0x00
        /*0020*/ 	.byte	0x00, 0x00, 0x00, 0x00


//--------------------- .nv.info._Z15matrixMulSharedPKfS0_Pfiii --------------------------
	.section	.nv.info._Z15matrixMulSharedPKfS0_Pfiii,"",@"SHT_CUDA_INFO"
	.sectionflags	@""
	.align	4


	//----- nvinfo : EIATTR_CUDA_API_VERSION
	.align		4
        /*0000*/ 	.byte	0x04, 0x37
        /*0002*/ 	.short	(.L_7 - .L_6)
.L_6:
        /*0004*/ 	.word	0x00000082


	//----- nvinfo : EIATTR_KPARAM_INFO
	.align		4
.L_7:
        /*0008*/ 	.byte	0x04, 0x17
        /*000a*/ 	.short	(.L_9 - .L_8)
.L_8:
        /*000c*/ 	.word	0x00000000
        /*0010*/ 	.short	0x0005
        /*0012*/ 	.short	0x0020
        /*0014*/ 	.byte	0x00, 0xf0, 0x11, 0x00


	//----- nvinfo : EIATTR_KPARAM_INFO
	.align		4
.L_9:
        /*0018*/ 	.byte	0x04, 0x17
        /*001a*/ 	.short	(.L_11 - .L_10)
.L_10:
        /*001c*/ 	.word	0x00000000
        /*0020*/ 	.short	0x0004
        /*0022*/ 	.short	0x001c
        /*0024*/ 	.byte	0x00, 0xf0, 0x11, 0x00


	//----- nvinfo : EIATTR_KPARAM_INFO
	.align		4
.L_11:
        /*0028*/ 	.byte	0x04, 0x17
        /*002a*/ 	.short	(.L_13 - .L_12)
.L_12:
        /*002c*/ 	.word	0x00000000
        /*0030*/ 	.short	0x0003
        /*0032*/ 	.short	0x0018
        /*0034*/ 	.byte	0x00, 0xf0, 0x11, 0x00


	//----- nvinfo : EIATTR_KPARAM_INFO
	.align		4
.L_13:
        /*0038*/ 	.byte	0x04, 0x17
        /*003a*/ 	.short	(.L_15 - .L_14)
.L_14:
        /*003c*/ 	.word	0x00000000
        /*0040*/ 	.short	0x0002
        /*0042*/ 	.short	0x0010
        /*0044*/ 	.byte	0x00, 0xf5, 0x21, 0x00


	//----- nvinfo : EIATTR_KPARAM_INFO
	.align		4
.L_15:
        /*0048*/ 	.byte	0x04, 0x17
        /*004a*/ 	.short	(.L_17 - .L_16)
.L_16:
        /*004c*/ 	.word	0x00000000
        /*0050*/ 	.short	0x0001
        /*0052*/ 	.short	0x0008
        /*0054*/ 	.byte	0x00, 0xf5, 0x21, 0x00


	//----- nvinfo : EIATTR_KPARAM_INFO
	.align		4
.L_17:
        /*0058*/ 	.byte	0x04, 0x17
        /*005a*/ 	.short	(.L_19 - .L_18)
.L_18:
        /*005c*/ 	.word	0x00000000
        /*0060*/ 	.short	0x0000
        /*0062*/ 	.short	0x0000
        /*0064*/ 	.byte	0x00, 0xf5, 0x21, 0x00


	//----- nvinfo : EIATTR_SPARSE_MMA_MASK
	.align		4
.L_19:
        /*0068*/ 	.byte	0x03, 0x50
        /*006a*/ 	.short	0x0000


	//----- nvinfo : EIATTR_MAXREG_COUNT
	.align		4
        /*006c*/ 	.byte	0x03, 0x1b
        /*006e*/ 	.short	0x00ff


	//----- nvinfo : EIATTR_NUM_BARRIERS
	.align		4
        /*0070*/ 	.byte	0x02, 0x4c
        /*0072*/ 	.byte	0x01
	.zero		1


	//----- nvinfo : EIATTR_MERCURY_ISA_VERSION
	.align		4
        /*0074*/ 	.byte	0x03, 0x5f
        /*0076*/ 	.short	0x0101


	//----- nvinfo : EIATTR_VRC_CTA_INIT_COUNT
	.align		4
        /*0078*/ 	.byte	0x02, 0x4a
	.zero		1
	.zero		1


	//----- nvinfo : EIATTR_EXIT_INSTR_OFFSETS
	.align		4
        /*007c*/ 	.byte	0x04, 0x1c
        /*007e*/ 	.short	(.L_21 - .L_20)


	//   ....[0]....
.L_20:
        /*0080*/ 	.word	0x000005e0


	//   ....[1]....
        /*0084*/ 	.word	0x00000630


	//----- nvinfo : EIATTR_CBANK_PARAM_SIZE
	.align		4
.L_21:
        /*0088*/ 	.byte	0x03, 0x19
        /*008a*/ 	.short	0x0024


	//----- nvinfo : EIATTR_PARAM_CBANK
	.align		4
        /*008c*/ 	.byte	0x04, 0x0a
        /*008e*/ 	.short	(.L_23 - .L_22)
	.align		4
.L_22:
        /*0090*/ 	.word	index@(.nv.constant0._Z15matrixMulSharedPKfS0_Pfiii)
        /*0094*/ 	.short	0x0380
        /*0096*/ 	.short	0x0024


	//----- nvinfo : EIATTR_SW_WAR
	.align		4
.L_23:
        /*0098*/ 	.byte	0x04, 0x36
        /*009a*/ 	.short	(.L_25 - .L_24)
.L_24:
        /*009c*/ 	.word	0x00000008
.L_25:


//--------------------- .nv.callgraph             --------------------------
	.section	.nv.callgraph,"",@"SHT_CUDA_CALLGRAPH"
	.align	4
	.sectionentsize	8
	.align		4
        /*0000*/ 	.word	0x00000000
	.align		4
        /*0004*/ 	.word	0xffffffff
	.align		4
        /*0008*/ 	.word	0x00000000
	.align		4
        /*000c*/ 	.word	0xfffffffe
	.align		4
        /*0010*/ 	.word	0x00000000
	.align		4
        /*0014*/ 	.word	0xfffffffd
	.align		4
        /*0018*/ 	.word	0x00000000
	.align		4
        /*001c*/ 	.word	0xfffffffc


//--------------------- .text._Z15matrixMulSharedPKfS0_Pfiii --------------------------
	.section	.text._Z15matrixMulSharedPKfS0_Pfiii,"ax",@progbits
	.align	128
        .global         _Z15matrixMulSharedPKfS0_Pfiii
        .type           _Z15matrixMulSharedPKfS0_Pfiii,@function
        .size           _Z15matrixMulSharedPKfS0_Pfiii,(.L_x_3 - _Z15matrixMulSharedPKfS0_Pfiii)
        .other          _Z15matrixMulSharedPKfS0_Pfiii,@"STO_CUDA_ENTRY STV_DEFAULT"
_Z15matrixMulSharedPKfS0_Pfiii:
.text._Z15matrixMulSharedPKfS0_Pfiii:
[----:B------:R-:W-:Y:S01]  /*0000*/  LDC R1, c[0x0][0x37c] ;  /* 0x0000df00ff017b82 */ /* 0x000fe20000000800 */
[----:B------:R-:W0:Y:S01]  /*0010*/  S2R R12, SR_CTAID.Y ;  /* 0x00000000000c7919 */ /* 0x000e220000002600 */
[----:B------:R-:W1:Y:S01]  /*0020*/  LDCU UR10, c[0x0][0x3a0] ;  /* 0x00007400ff0a77ac */ /* 0x000e620008000800 */
[----:B------:R-:W-:Y:S01]  /*0030*/  HFMA2 R23, -RZ, RZ, 0, 0 ;  /* 0x00000000ff177431 */ /* 0x000fe200000001ff */
[----:B------:R-:W0:Y:S01]  /*0040*/  S2R R0, SR_TID.Y ;  /* 0x0000000000007919 */ /* 0x000e220000002200 */
[----:B------:R-:W2:Y:S01]  /*0050*/  LDCU.64 UR8, c[0x0][0x358] ;  /* 0x00006b00ff0877ac */ /* 0x000ea20008000a00 */
[----:B------:R-:W3:Y:S01]  /*0060*/  S2R R5, SR_CTAID.X ;  /* 0x0000000000057919 */ /* 0x000ee20000002500 */
[----:B------:R-:W3:Y:S01]  /*0070*/  S2R R21, SR_TID.X ;  /* 0x0000000000157919 */ /* 0x000ee20000002100 */
[----:B-1----:R-:W-:Y:S01]  /*0080*/  UISETP.GE.AND UP0, UPT, UR10, 0x1, UPT ;  /* 0x000000010a00788c */ /* 0x002fe2000bf06270 */
[----:B0-----:R-:W-:Y:S02]  /*0090*/  LEA R12, R12, R0, 0x4 ;  /* 0x000000000c0c7211 */ /* 0x001fe400078e20ff */
[----:B---3--:R-:W-:-:S06]  /*00a0*/  LEA R13, R5, R21, 0x4 ;  /* 0x00000015050d7211 */ /* 0x008fcc00078e20ff */
[----:B--2---:R-:W-:Y:S05]  /*00b0*/  BRA.U !UP0, `(.L_x_0) ;  /* 0x00000005083c7547 */ /* 0x004fea000b800000 */
[----:B------:R-:W0:Y:S01]  /*00c0*/  S2UR UR7, SR_CgaCtaId ;  /* 0x00000000000779c3 */ /* 0x000e220000008800 */
[----:B------:R-:W1:Y:S01]  /*00d0*/  LDCU UR11, c[0x0][0x39c] ;  /* 0x00007380ff0b77ac */ /* 0x000e620008000800 */
[----:B------:R-:W-:Y:S01]  /*00e0*/  MOV R23, RZ ;  /* 0x000000ff00177202 */ /* 0x000fe20000000f00 */
[----:B------:R-:W-:Y:S01]  /*00f0*/  IMAD R15, R12, UR10, R21 ;  /* 0x0000000a0c0f7c24 */ /* 0x000fe2000f8e0215 */
[----:B------:R-:W-:Y:S01]  /*0100*/  UMOV UR5, 0x400 ;  /* 0x0000040000057882 */ /* 0x000fe20000000000 */
[----:B------:R-:W-:-:S03]  /*0110*/  UIADD3 UR4, UPT, UPT, UR10, 0xf, URZ ;  /* 0x0000000f0a047890 */ /* 0x000fc6000fffe0ff */
[----:B------:R-:W2:Y:S01]  /*0120*/  LDC R16, c[0x0][0x39c] ;  /* 0x0000e700ff107b82 */ /* 0x000ea20000000800 */
[----:B------:R-:W-:Y:S02]  /*0130*/  UIADD3 UR6, UPT, UPT, UR5, 0x400, URZ ;  /* 0x0000040005067890 */ /* 0x000fe4000fffe0ff */
[----:B------:R-:W-:Y:S01]  /*0140*/  USHF.R.U32.HI UR4, URZ, 0x4, UR4 ;  /* 0x00000004ff047899 */ /* 0x000fe20008011604 */
[----:B------:R-:W3:Y:S04]  /*0150*/  LDCU UR13, c[0x0][0x3a0] ;  /* 0x00007400ff0d77ac */ /* 0x000ee80008000800 */
[----:B------:R-:W4:Y:S01]  /*0160*/  LDC.64 R2, c[0x0][0x380] ;  /* 0x0000e000ff027b82 */ /* 0x000f220000000a00 */
[----:B------:R-:W2:Y:S01]  /*0170*/  LDCU UR12, c[0x0][0x398] ;  /* 0x00007300ff0c77ac */ /* 0x000ea20008000800 */
[----:B-1----:R-:W-:Y:S01]  /*0180*/  IMAD R14, R0, UR11, R21 ;  /* 0x0000000b000e7c24 */ /* 0x002fe2000f8e0215 */
[----:B------:R-:W-:-:S02]  /*0190*/  UIADD3 UR4, UPT, UPT, -UR4, URZ, URZ ;  /* 0x000000ff04047290 */ /* 0x000fc4000fffe1ff */
[----:B0-----:R-:W-:Y:S02]  /*01a0*/  ULEA UR5, UR7, UR5, 0x18 ;  /* 0x0000000507057291 */ /* 0x001fe4000f8ec0ff */
[----:B------:R-:W-:Y:S01]  /*01b0*/  LEA R14, R5, R14, 0x4 ;  /* 0x0000000e050e7211 */ /* 0x000fe200078e20ff */
[----:B------:R-:W-:-:S03]  /*01c0*/  ULEA UR6, UR7, UR6, 0x18 ;  /* 0x0000000607067291 */ /* 0x000fc6000f8ec0ff */
[----:B------:R-:W-:-:S03]  /*01d0*/  LEA R18, R0, UR5, 0x6 ;  /* 0x0000000500127c11 */ /* 0x000fc6000f8e30ff */
[C---:B------:R-:W-:Y:S02]  /*01e0*/  LEA R19, R21.reuse, UR6, 0x2 ;  /* 0x0000000615137c11 */ /* 0x040fe4000f8e10ff */
[----:B------:R-:W-:Y:S02]  /*01f0*/  LEA R20, R21, R18, 0x2 ;  /* 0x0000001215147211 */ /* 0x000fe400078e10ff */
[----:B---3--:R-:W-:-:S07]  /*0200*/  LEA R17, R0, R19, 0x6 ;  /* 0x0000001300117211 */ /* 0x008fce00078e30ff */
.L_x_1:
[----:B------:R-:W-:Y:S01]  /*0210*/  ISETP.GE.AND P0, PT, R0, UR13, PT ;  /* 0x0000000d00007c0c */ /* 0x000fe2000bf06270 */
[----:B------:R-:W-:Y:S01]  /*0220*/  HFMA2 R22, -RZ, RZ, 0, 0 ;  /* 0x00000000ff167431 */ /* 0x000fe200000001ff */
[----:B------:R-:W-:Y:S01]  /*0230*/  ISETP.GE.AND P1, PT, R21, UR13, PT ;  /* 0x0000000d15007c0c */ /* 0x000fe2000bf26270 */
[----:B----4-:R-:W-:Y:S01]  /*0240*/  IMAD.WIDE R4, R15, 0x4, R2 ;  /* 0x000000040f047825 */ /* 0x010fe200078e0202 */
[----:B--2---:R-:W-:Y:S02]  /*0250*/  ISETP.GE.OR P0, PT, R13, R16, P0 ;  /* 0x000000100d00720c */ /* 0x004fe40000706670 */
[----:B------:R-:W-:Y:S02]  /*0260*/  ISETP.GE.OR P1, PT, R12, UR12, P1 ;  /* 0x0000000c0c007c0c */ /* 0x000fe40008f26670 */
[----:B------:R-:W-:-:S09]  /*0270*/  MOV R27, RZ ;  /* 0x000000ff001b7202 */ /* 0x000fd20000000f00 */
[----:B------:R-:W0:Y:S02]  /*0280*/  @!P0 LDC.64 R6, c[0x0][0x388] ;  /* 0x0000e200ff068b82 */ /* 0x000e240000000a00 */
[----:B------:R-:W2:Y:S01]  /*0290*/  @!P1 LDG.E R27, desc[UR8][R4.64] ;  /* 0x00000008041b9981 */ /* 0x000ea2000c1e1900 */
[----:B0-----:R-:W-:-:S05]  /*02a0*/  @!P0 IMAD.WIDE R6, R14, 0x4, R6 ;  /* 0x000000040e068825 */ /* 0x001fca00078e0206 */
[----:B------:R-:W3:Y:S01]  /*02b0*/  @!P0 LDG.E R22, desc[UR8][R6.64] ;  /* 0x0000000806168981 */ /* 0x000ee2000c1e1900 */
[----:B------:R-:W-:-:S04]  /*02c0*/  UIADD3 UR4, UPT, UPT, UR4, 0x1, URZ ;  /* 0x0000000104047890 */ /* 0x000fc8000fffe0ff */
[----:B------:R-:W-:Y:S01]  /*02d0*/  UISETP.NE.AND UP0, UPT, UR4, URZ, UPT ;  /* 0x000000ff0400728c */ /* 0x000fe2000bf05270 */
[----:B------:R-:W-:Y:S02]  /*02e0*/  IADD3 R0, PT, PT, R0, 0x10, RZ ;  /* 0x0000001000007810 */ /* 0x000fe40007ffe0ff */
[----:B------:R-:W-:Y:S02]  /*02f0*/  IADD3 R15, PT, PT, R15, 0x10, RZ ;  /* 0x000000100f0f7810 */ /* 0x000fe40007ffe0ff */
[----:B------:R-:W-:Y:S02]  /*0300*/  IADD3 R21, PT, PT, R21, 0x10, RZ ;  /* 0x0000001015157810 */ /* 0x000fe40007ffe0ff */
[----:B------:R-:W-:Y:S01]  /*0310*/  LEA R14, R16, R14, 0x4 ;  /* 0x0000000e100e7211 */ /* 0x000fe200078e20ff */
[----:B--2---:R-:W-:Y:S04]  /*0320*/  STS [R20], R27 ;  /* 0x0000001b14007388 */ /* 0x004fe80000000800 */
[----:B---3--:R-:W-:Y:S01]  /*0330*/  STS [R17], R22 ;  /* 0x0000001611007388 */ /* 0x008fe20000000800 */
[----:B------:R-:W-:Y:S06]  /*0340*/  BAR.SYNC.DEFER_BLOCKING 0x0 ;  /* 0x0000000000007b1d */ /* 0x000fec0000010000 */
[----:B------:R-:W-:Y:S04]  /*0350*/  LDS R26, [R19] ;  /* 0x00000000131a7984 */ /* 0x000fe80000000800 */
[----:B------:R-:W0:Y:S04]  /*0360*/  LDS.128 R8, [R18] ;  /* 0x0000000012087984 */ /* 0x000e280000000c00 */
[----:B------:R-:W1:Y:S04]  /*0370*/  LDS R29, [R19+0x40] ;  /* 0x00004000131d7984 */ /* 0x000e680000000800 */
[----:B------:R-:W2:Y:S04]  /*0380*/  LDS R25, [R19+0x80] ;  /* 0x0000800013197984 */ /* 0x000ea80000000800 */
[----:B------:R-:W3:Y:S04]  /*0390*/  LDS R24, [R19+0xc0] ;  /* 0x0000c00013187984 */ /* 0x000ee80000000800 */
[----:B------:R-:W-:Y:S04]  /*03a0*/  LDS.128 R4, [R18+0x10] ;  /* 0x0000100012047984 */ /* 0x000fe80000000c00 */
[----:B------:R-:W-:Y:S04]  /*03b0*/  LDS R22, [R19+0x140] ;  /* 0x0001400013167984 */ /* 0x000fe80000000800 */
[----:B------:R-:W-:Y:S01]  /*03c0*/  LDS R27, [R19+0x200] ;  /* 0x00020000131b7984 */ /* 0x000fe20000000800 */
[----:B0-----:R-:W-:-:S03]  /*03d0*/  FFMA R8, R8, R26, R23 ;  /* 0x0000001a08087223 */ /* 0x001fc60000000017 */
[----:B------:R-:W0:Y:S01]  /*03e0*/  LDS R23, [R19+0x100] ;  /* 0x0001000013177984 */ /* 0x000e220000000800 */
[----:B-1----:R-:W-:-:S03]  /*03f0*/  FFMA R8, R29, R9, R8 ;  /* 0x000000091d087223 */ /* 0x002fc60000000008 */
[----:B------:R-:W-:Y:S01]  /*0400*/  LDS R26, [R19+0x1c0] ;  /* 0x0001c000131a7984 */ /* 0x000fe20000000800 */
[----:B--2---:R-:W-:-:S03]  /*0410*/  FFMA R9, R25, R10, R8 ;  /* 0x0000000a19097223 */ /* 0x004fc60000000008 */
[----:B------:R-:W1:Y:S01]  /*0420*/  LDS R25, [R19+0x180] ;  /* 0x0001800013197984 */ /* 0x000e620000000800 */
[----:B---3--:R-:W-:-:S03]  /*0430*/  FFMA R9, R24, R11, R9 ;  /* 0x0000000b18097223 */ /* 0x008fc60000000009 */
[----:B------:R-:W-:Y:S01]  /*0440*/  LDS R24, [R19+0x240] ;  /* 0x0002400013187984 */ /* 0x000fe20000000800 */
[----:B0-----:R-:W-:-:S03]  /*0450*/  FFMA R23, R4, R23, R9 ;  /* 0x0000001704177223 */ /* 0x001fc60000000009 */
[----:B------:R-:W0:Y:S01]  /*0460*/  LDS.128 R8, [R18+0x20] ;  /* 0x0000200012087984 */ /* 0x000e220000000c00 */
[----:B------:R-:W-:-:S03]  /*0470*/  FFMA R22, R22, R5, R23 ;  /* 0x0000000516167223 */ /* 0x000fc60000000017 */
[----:B------:R-:W2:Y:S01]  /*0480*/  LDS R23, [R19+0x280] ;  /* 0x0002800013177984 */ /* 0x000ea20000000800 */
[----:B-1----:R-:W-:-:S03]  /*0490*/  FFMA R25, R25, R6, R22 ;  /* 0x0000000619197223 */ /* 0x002fc60000000016 */
[----:B------:R-:W1:Y:S01]  /*04a0*/  LDS R22, [R19+0x2c0] ;  /* 0x0002c00013167984 */ /* 0x000e620000000800 */
[----:B------:R-:W-:-:S03]  /*04b0*/  FFMA R7, R26, R7, R25 ;  /* 0x000000071a077223 */ /* 0x000fc60000000019 */
[----:B------:R-:W-:Y:S01]  /*04c0*/  LDS R25, [R19+0x300] ;  /* 0x0003000013197984 */ /* 0x000fe20000000800 */
[----:B0-----:R-:W-:-:S03]  /*04d0*/  FFMA R27, R8, R27, R7 ;  /* 0x0000001b081b7223 */ /* 0x001fc60000000007 */
[----:B------:R-:W0:Y:S01]  /*04e0*/  LDS.128 R4, [R18+0x30] ;  /* 0x0000300012047984 */ /* 0x000e220000000c00 */
[----:B------:R-:W-:-:S03]  /*04f0*/  FFMA R24, R24, R9, R27 ;  /* 0x0000000918187223 */ /* 0x000fc6000000001b */
[----:B------:R-:W3:Y:S04]  /*0500*/  LDS R27, [R19+0x340] ;  /* 0x00034000131b7984 */ /* 0x000ee80000000800 */
[----:B------:R-:W4:Y:S04]  /*0510*/  LDS R9, [R19+0x380] ;  /* 0x0003800013097984 */ /* 0x000f280000000800 */
[----:B------:R-:W5:Y:S01]  /*0520*/  LDS R8, [R19+0x3c0] ;  /* 0x0003c00013087984 */ /* 0x000f620000000800 */
[----:B--2---:R-:W-:-:S04]  /*0530*/  FFMA R23, R23, R10, R24 ;  /* 0x0000000a17177223 */ /* 0x004fc80000000018 */
[----:B-1----:R-:W-:-:S04]  /*0540*/  FFMA R11, R22, R11, R23 ;  /* 0x0000000b160b7223 */ /* 0x002fc80000000017 */
[----:B0-----:R-:W-:-:S04]  /*0550*/  FFMA R4, R4, R25, R11 ;  /* 0x0000001904047223 */ /* 0x001fc8000000000b */
[----:B---3--:R-:W-:-:S04]  /*0560*/  FFMA R4, R27, R5, R4 ;  /* 0x000000051b047223 */ /* 0x008fc80000000004 */
[----:B----4-:R-:W-:-:S04]  /*0570*/  FFMA R9, R9, R6, R4 ;  /* 0x0000000609097223 */ /* 0x010fc80000000004 */
[----:B-----5:R-:W-:Y:S01]  /*0580*/  FFMA R23, R8, R7, R9 ;  /* 0x0000000708177223 */ /* 0x020fe20000000009 */
[----:B------:R-:W-:Y:S06]  /*0590*/  BAR.SYNC.DEFER_BLOCKING 0x0 ;  /* 0x0000000000007b1d */ /* 0x000fec0000010000 */
[----:B------:R-:W-:Y:S05]  /*05a0*/  BRA.U UP0, `(.L_x_1) ;  /* 0xfffffffd00187547 */ /* 0x000fea000b83ffff */
.L_x_0:
[----:B------:R-:W0:Y:S02]  /*05b0*/  LDCU.64 UR4, c[0x0][0x398] ;  /* 0x00007300ff0477ac */ /* 0x000e240008000a00 */
[----:B0-----:R-:W-:-:S04]  /*05c0*/  ISETP.GE.AND P0, PT, R13, UR5, PT ;  /* 0x000000050d007c0c */ /* 0x001fc8000bf06270 */
[----:B------:R-:W-:-:S13]  /*05d0*/  ISETP.GE.OR P0, PT, R12, UR4, P0 ;  /* 0x000000040c007c0c */ /* 0x000fda0008706670 */
[----:B------:R-:W-:Y:S05]  /*05e0*/  @P0 EXIT ;  /* 0x000000000000094d */ /* 0x000fea0003800000 */
[----:B------:R-:W0:Y:S01]  /*05f0*/  LDC.64 R2, c[0x0][0x390] ;  /* 0x0000e400ff027b82 */ /* 0x000e220000000a00 */
[----:B------:R-:W-:-:S04]  /*0600*/  IMAD R13, R12, UR5, R13 ;  /* 0x000000050c0d7c24 */ /* 0x000fc8000f8e020d */
[----:B0-----:R-:W-:-:S05]  /*0610*/  IMAD.WIDE R2, R13, 0x4, R2 ;  /* 0x000000040d027825 */ /* 0x001fca00078e0202 */
[----:B------:R-:W-:Y:S01]  /*0620*/  STG.E desc[UR8][R2.64], R23 ;  /* 0x0000001702007986 */ /* 0x000fe2000c101908 */
[----:B------:R-:W-:Y:S05]  /*0630*/  EXIT ;  /* 0x000000000000794d */ /* 0x000fea0003800000 */
.L_x_2:
[----:B------:R-:W-:-:S00]  /*0640*/  BRA `(.L_x_2) ;  /* 0xfffffffc00fc7947 */ /* 0x000fc0000383ffff */
[----:B------:R-:W-:-:S00]  /*0650*/  NOP ;  /* 0x0000000000007918 */ /* 0x000fc00000000000 */
        /* <DEDUP_REMOVED lines=10> */
.L_x_3:


//--------------------- .nv.shared._Z15matrixMulSharedPKfS0_Pfiii --------------------------
	.section	.nv.shared._Z15matrixMulSharedPKfS0_Pfiii,"aw",@nobits
	.sectionflags	@""
	.align	4
.nv.shared._Z15matrixMulSharedPKfS0_Pfiii:
	.zero		3072


//--------------------- .nv.shared.reserved.0     --------------------------
	.section	.nv.shared.reserved.0,"aw",@nobits
	.weak		__nv_reservedSMEM_offset_0_alias
	.size		__nv_reservedSMEM_offset_0_alias, 0, 64
	.other		__nv_reservedSMEM_offset_0_alias,@"STO_CUDA_RESERVED_SHARED STV_DEFAULT"
__nv_reservedSMEM_offset_0_alias:
	.zero		0
	.zero		64


//--------------------- .nv.constant0._Z15matrixMulSharedPKfS0_Pfiii --------------------------
	.section	.nv.constant0._Z15matrixMulSharedPKfS0_Pfiii,"a",@progbits
	.sectionflags	@""
	.align	4
.nv.constant0._Z15matrixMulSharedPKfS0_Pfiii:
	.zero		932


//--------------------- SYMBOLS --------------------------

	.type		.nv.reservedSmem.offset0,@object
	.size		.nv.reservedSmem.offset0,0x4
	.type		.nv.reservedSmem.cap,@object
	.size		.nv.reservedSmem.cap,0x4
